//
// Generated by NVIDIA NVVM Compiler
//
// Compiler Build ID: CL-36424714
// Cuda compilation tools, release 13.0, V13.0.88
// Based on NVVM 20.0.0
//

.version 9.0
.target sm_100
.address_size 64

	// .globl	_Z11gemm_kernelPKfS0_Pfiii
// _ZZ11gemm_kernelPKfS0_PfiiiE2sA has been demoted
// _ZZ11gemm_kernelPKfS0_PfiiiE2sB has been demoted

.visible .entry _Z11gemm_kernelPKfS0_Pfiii(
	.param .u64 .ptr .align 1 _Z11gemm_kernelPKfS0_Pfiii_param_0,
	.param .u64 .ptr .align 1 _Z11gemm_kernelPKfS0_Pfiii_param_1,
	.param .u64 .ptr .align 1 _Z11gemm_kernelPKfS0_Pfiii_param_2,
	.param .u32 _Z11gemm_kernelPKfS0_Pfiii_param_3,
	.param .u32 _Z11gemm_kernelPKfS0_Pfiii_param_4,
	.param .u32 _Z11gemm_kernelPKfS0_Pfiii_param_5
)
{
	.reg .pred 	%p<12>;
	.reg .b32 	%r<43>;
	.reg .b32 	%f<63>;
	.reg .b64 	%rd<13>;
	// demoted variable
	.shared .align 4 .b8 _ZZ11gemm_kernelPKfS0_PfiiiE2sA[1024];
	// demoted variable
	.shared .align 4 .b8 _ZZ11gemm_kernelPKfS0_PfiiiE2sB[1024];
	ld.param.u64 	%rd4, [_Z11gemm_kernelPKfS0_Pfiii_param_0];
	ld.param.u64 	%rd5, [_Z11gemm_kernelPKfS0_Pfiii_param_1];
	ld.param.u64 	%rd6, [_Z11gemm_kernelPKfS0_Pfiii_param_2];
	ld.param.u32 	%r24, [_Z11gemm_kernelPKfS0_Pfiii_param_3];
	ld.param.u32 	%r25, [_Z11gemm_kernelPKfS0_Pfiii_param_4];
	ld.param.u32 	%r26, [_Z11gemm_kernelPKfS0_Pfiii_param_5];
	mov.u32 	%r27, %ctaid.y;
	shl.b32 	%r28, %r27, 4;
	mov.u32 	%r40, %tid.y;
	add.s32 	%r2, %r28, %r40;
	mov.u32 	%r29, %ctaid.x;
	shl.b32 	%r3, %r29, 4;
	mov.u32 	%r38, %tid.x;
	add.s32 	%r5, %r3, %r38;
	setp.lt.s32 	%p1, %r26, 1;
	mov.f32 	%f62, 0f00000000;
	@%p1 bra 	$L__BB0_7;
	add.s32 	%r30, %r26, 15;
	shr.u32 	%r31, %r30, 4;
	shl.b32 	%r32, %r40, 6;
	mov.u32 	%r33, _ZZ11gemm_kernelPKfS0_PfiiiE2sA;
	add.s32 	%r6, %r33, %r32;
	shl.b32 	%r34, %r38, 2;
	add.s32 	%r7, %r6, %r34;
	mov.u32 	%r35, _ZZ11gemm_kernelPKfS0_PfiiiE2sB;
	add.s32 	%r9, %r35, %r34;
	add.s32 	%r8, %r9, %r32;
	neg.s32 	%r42, %r31;
	mad.lo.s32 	%r36, %r40, %r25, %r38;
	add.s32 	%r41, %r36, %r3;
	shl.b32 	%r12, %r25, 4;
	mad.lo.s32 	%r39, %r26, %r2, %r38;
	cvta.to.global.u64 	%rd1, %rd4;
	cvta.to.global.u64 	%rd2, %rd5;
	mov.f32 	%f62, 0f00000000;
$L__BB0_2:
	setp.ge.s32 	%p2, %r2, %r24;
	mul.wide.s32 	%rd7, %r39, 4;
	add.s64 	%rd3, %rd1, %rd7;
	setp.ge.s32 	%p3, %r38, %r26;
	mov.f32 	%f60, 0f00000000;
	or.pred  	%p4, %p2, %p3;
	@%p4 bra 	$L__BB0_4;
	ld.global.nc.f32 	%f60, [%rd3];
$L__BB0_4:
	setp.ge.s32 	%p5, %r5, %r25;
	st.shared.f32 	[%r7], %f60;
	setp.ge.s32 	%p6, %r40, %r26;
	mov.f32 	%f61, 0f00000000;
	or.pred  	%p7, %p5, %p6;
	@%p7 bra 	$L__BB0_6;
	mul.wide.s32 	%rd8, %r41, 4;
	add.s64 	%rd9, %rd2, %rd8;
	ld.global.nc.f32 	%f61, [%rd9];
$L__BB0_6:
	st.shared.f32 	[%r8], %f61;
	bar.sync 	0;
	ld.shared.f32 	%f12, [%r6];
	ld.shared.f32 	%f13, [%r9];
	fma.rn.f32 	%f14, %f12, %f13, %f62;
	ld.shared.f32 	%f15, [%r6+4];
	ld.shared.f32 	%f16, [%r9+64];
	fma.rn.f32 	%f17, %f15, %f16, %f14;
	ld.shared.f32 	%f18, [%r6+8];
	ld.shared.f32 	%f19, [%r9+128];
	fma.rn.f32 	%f20, %f18, %f19, %f17;
	ld.shared.f32 	%f21, [%r6+12];
	ld.shared.f32 	%f22, [%r9+192];
	fma.rn.f32 	%f23, %f21, %f22, %f20;
	ld.shared.f32 	%f24, [%r6+16];
	ld.shared.f32 	%f25, [%r9+256];
	fma.rn.f32 	%f26, %f24, %f25, %f23;
	ld.shared.f32 	%f27, [%r6+20];
	ld.shared.f32 	%f28, [%r9+320];
	fma.rn.f32 	%f29, %f27, %f28, %f26;
	ld.shared.f32 	%f30, [%r6+24];
	ld.shared.f32 	%f31, [%r9+384];
	fma.rn.f32 	%f32, %f30, %f31, %f29;
	ld.shared.f32 	%f33, [%r6+28];
	ld.shared.f32 	%f34, [%r9+448];
	fma.rn.f32 	%f35, %f33, %f34, %f32;
	ld.shared.f32 	%f36, [%r6+32];
	ld.shared.f32 	%f37, [%r9+512];
	fma.rn.f32 	%f38, %f36, %f37, %f35;
	ld.shared.f32 	%f39, [%r6+36];
	ld.shared.f32 	%f40, [%r9+576];
	fma.rn.f32 	%f41, %f39, %f40, %f38;
	ld.shared.f32 	%f42, [%r6+40];
	ld.shared.f32 	%f43, [%r9+640];
	fma.rn.f32 	%f44, %f42, %f43, %f41;
	ld.shared.f32 	%f45, [%r6+44];
	ld.shared.f32 	%f46, [%r9+704];
	fma.rn.f32 	%f47, %f45, %f46, %f44;
	ld.shared.f32 	%f48, [%r6+48];
	ld.shared.f32 	%f49, [%r9+768];
	fma.rn.f32 	%f50, %f48, %f49, %f47;
	ld.shared.f32 	%f51, [%r6+52];
	ld.shared.f32 	%f52, [%r9+832];
	fma.rn.f32 	%f53, %f51, %f52, %f50;
	ld.shared.f32 	%f54, [%r6+56];
	ld.shared.f32 	%f55, [%r9+896];
	fma.rn.f32 	%f56, %f54, %f55, %f53;
	ld.shared.f32 	%f57, [%r6+60];
	ld.shared.f32 	%f58, [%r9+960];
	fma.rn.f32 	%f62, %f57, %f58, %f56;
	bar.sync 	0;
	add.s32 	%r42, %r42, 1;
	setp.ne.s32 	%p8, %r42, 0;
	add.s32 	%r41, %r41, %r12;
	add.s32 	%r40, %r40, 16;
	add.s32 	%r39, %r39, 16;
	add.s32 	%r38, %r38, 16;
	@%p8 bra 	$L__BB0_2;
$L__BB0_7:
	setp.ge.s32 	%p9, %r2, %r24;
	setp.ge.s32 	%p10, %r5, %r25;
	or.pred  	%p11, %p9, %p10;
	@%p11 bra 	$L__BB0_9;
	mad.lo.s32 	%r37, %r25, %r2, %r5;
	cvta.to.global.u64 	%rd10, %rd6;
	mul.wide.s32 	%rd11, %r37, 4;
	add.s64 	%rd12, %rd10, %rd11;
	st.global.f32 	[%rd12], %f62;
$L__BB0_9:
	ret;

}


// ===== COMPILED SASS (sm_100) =====

	.target	sm_100

	.elftype	@"ET_EXEC"


//--------------------- .note.nv.tkinfo           --------------------------
	.section	.note.nv.tkinfo,"",@"SHT_NOTE"
	.sectionflags	@"SHF_NOTE_NV_TKINFO"
	.tkinfo
        /*0018*/ 	.word	0x00000002
        /*0030*/ 	.string	""
        /*0030*/ 	.string	"ptxas"
        /*0030*/ 	.string	"Cuda compilation tools, release 13.0, V13.0.88"
        /*0030*/ 	.string	"Build cuda_13.0.r13.0/compiler.36424714_0"
        /*0030*/ 	.string	"-arch sm_100 -m 64 "



//--------------------- .note.nv.cuinfo           --------------------------
	.section	.note.nv.cuinfo,"",@"SHT_NOTE"
	.sectionflags	@"SHF_NOTE_NV_CUINFO"
        /*0018*/ 	.short	0x0002
        /*001a*/ 	.short	0x0064
        /*001c*/ 	.short	0x0082
	.zero		2


//--------------------- .nv.info                  --------------------------
	.section	.nv.info,"",@"SHT_CUDA_INFO"
	.align	4


	//----- nvinfo : EIATTR_REGCOUNT
	.align		4
        /*0000*/ 	.byte	0x04, 0x2f
        /*0002*/ 	.short	(.L_1 - .L_0)
	.align		4
.L_0:
        /*0004*/ 	.word	index@(_Z11gemm_kernelPKfS0_Pfiii)
        /*0008*/ 	.word	0x00000020


	//----- nvinfo : EIATTR_FRAME_SIZE
	.align		4
.L_1:
        /*000c*/ 	.byte	0x04, 0x11
        /*000e*/ 	.short	(.L_3 - .L_2)
	.align		4
.L_2:
        /*0010*/ 	.word	index@(_Z11gemm_kernelPKfS0_Pfiii)
        /*0014*/ 	.word	0x00000000


	//----- nvinfo : EIATTR_MIN_STACK_SIZE
	.align		4
.L_3:
        /*0018*/ 	.byte	0x04, 0x12
        /*001a*/ 	.short	(.L_5 - .L_4)
	.align		4
.L_4:
        /*001c*/ 	.word	index@(_Z11gemm_kernelPKfS0_Pfiii)
        /*0020*/ 	.word	0x00000000
.L_5:


//--------------------- .nv.compat                --------------------------
	.section	.nv.compat,"",@"SHT_CUDA_COMPAT_INFO"
	.align	4
        /*0000*/ 	.byte	0x02, 0x09, 0x00, 0x00, 0x02, 0x02, 0x01, 0x00, 0x02, 0x05, 0x05, 0x00, 0x03, 0x07, 0x01, 0x01
        /*0010*/ 	.byte	0x02, 0x03, 0x00, 0x00, 0x02, 0x06, 0x01, 0x00, 0x04, 0x0b, 0x08, 0x00, 0x09, 0x00, 0x00, 0x00
        /*0020*/ 	.byte	0x00, 0x00, 0x00, 0x00


//--------------------- .nv.info._Z11gemm_kernelPKfS0_Pfiii --------------------------
	.section	.nv.info._Z11gemm_kernelPKfS0_Pfiii,"",@"SHT_CUDA_INFO"
	.sectionflags	@""
	.align	4


	//----- nvinfo : EIATTR_CUDA_API_VERSION
	.align		4
        /*0000*/ 	.byte	0x04, 0x37
        /*0002*/ 	.short	(.L_7 - .L_6)
.L_6:
        /*0004*/ 	.word	0x00000082


	//----- nvinfo : EIATTR_KPARAM_INFO
	.align		4
.L_7:
        /*0008*/ 	.byte	0x04, 0x17
        /*000a*/ 	.short	(.L_9 - .L_8)
.L_8:
        /*000c*/ 	.word	0x00000000
        /*0010*/ 	.short	0x0005
        /*0012*/ 	.short	0x0020
        /*0014*/ 	.byte	0x00, 0xf0, 0x11, 0x00


	//----- nvinfo : EIATTR_KPARAM_INFO
	.align		4
.L_9:
        /*0018*/ 	.byte	0x04, 0x17
        /*001a*/ 	.short	(.L_11 - .L_10)
.L_10:
        /*001c*/ 	.word	0x00000000
        /*0020*/ 	.short	0x0004
        /*0022*/ 	.short	0x001c
        /*0024*/ 	.byte	0x00, 0xf0, 0x11, 0x00


	//----- nvinfo : EIATTR_KPARAM_INFO
	.align		4
.L_11:
        /*0028*/ 	.byte	0x04, 0x17
        /*002a*/ 	.short	(.L_13 - .L_12)
.L_12:
        /*002c*/ 	.word	0x00000000
        /*0030*/ 	.short	0x0003
        /*0032*/ 	.short	0x0018
        /*0034*/ 	.byte	0x00, 0xf0, 0x11, 0x00


	//----- nvinfo : EIATTR_KPARAM_INFO
	.align		4
.L_13:
        /*0038*/ 	.byte	0x04, 0x17
        /*003a*/ 	.short	(.L_15 - .L_14)
.L_14:
        /*003c*/ 	.word	0x00000000
        /*0040*/ 	.short	0x0002
        /*0042*/ 	.short	0x0010
        /*0044*/ 	.byte	0x00, 0xf5, 0x21, 0x00


	//----- nvinfo : EIATTR_KPARAM_INFO
	.align		4
.L_15:
        /*0048*/ 	.byte	0x04, 0x17
        /*004a*/ 	.short	(.L_17 - .L_16)
.L_16:
        /*004c*/ 	.word	0x00000000
        /*0050*/ 	.short	0x0001
        /*0052*/ 	.short	0x0008
        /*0054*/ 	.byte	0x00, 0xf5, 0x21, 0x00


	//----- nvinfo : EIATTR_KPARAM_INFO
	.align		4
.L_17:
        /*0058*/ 	.byte	0x04, 0x17
        /*005a*/ 	.short	(.L_19 - .L_18)
.L_18:
        /*005c*/ 	.word	0x00000000
        /*0060*/ 	.short	0x0000
        /*0062*/ 	.short	0x0000
        /*0064*/ 	.byte	0x00, 0xf5, 0x21, 0x00


	//----- nvinfo : EIATTR_SPARSE_MMA_MASK
	.align		4
.L_19:
        /*0068*/ 	.byte	0x03, 0x50
        /*006a*/ 	.short	0x0000


	//----- nvinfo : EIATTR_MAXREG_COUNT
	.align		4
        /*006c*/ 	.byte	0x03, 0x1b
        /*006e*/ 	.short	0x00ff


	//----- nvinfo : EIATTR_NUM_BARRIERS
	.align		4
        /*0070*/ 	.byte	0x02, 0x4c
        /*0072*/ 	.byte	0x01
	.zero		1


	//----- nvinfo : EIATTR_MERCURY_ISA_VERSION
	.align		4
        /*0074*/ 	.byte	0x03, 0x5f
        /*0076*/ 	.short	0x0101


	//----- nvinfo : EIATTR_VRC_CTA_INIT_COUNT
	.align		4
        /*0078*/ 	.byte	0x02, 0x4a
	.zero		1
	.zero		1


	//----- nvinfo : EIATTR_EXIT_INSTR_OFFSETS
	.align		4
        /*007c*/ 	.byte	0x04, 0x1c
        /*007e*/ 	.short	(.L_21 - .L_20)


	//   ....[0]....
.L_20:
        /*0080*/ 	.word	0x000005e0


	//   ....[1]....
        /*0084*/ 	.word	0x00000630


	//----- nvinfo : EIATTR_CBANK_PARAM_SIZE
	.align		4
.L_21:
        /*0088*/ 	.byte	0x03, 0x19
        /*008a*/ 	.short	0x0024


	//----- nvinfo : EIATTR_PARAM_CBANK
	.align		4
        /*008c*/ 	.byte	0x04, 0x0a
        /*008e*/ 	.short	(.L_23 - .L_22)
	.align		4
.L_22:
        /*0090*/ 	.word	index@(.nv.constant0._Z11gemm_kernelPKfS0_Pfiii)
        /*0094*/ 	.short	0x0380
        /*0096*/ 	.short	0x0024


	//----- nvinfo : EIATTR_SW_WAR
	.align		4
.L_23:
        /*0098*/ 	.byte	0x04, 0x36
        /*009a*/ 	.short	(.L_25 - .L_24)
.L_24:
        /*009c*/ 	.word	0x00000008
.L_25:


//--------------------- .nv.callgraph             --------------------------
	.section	.nv.callgraph,"",@"SHT_CUDA_CALLGRAPH"
	.align	4
	.sectionentsize	8
	.align		4
        /*0000*/ 	.word	0x00000000
	.align		4
        /*0004*/ 	.word	0xffffffff
	.align		4
        /*0008*/ 	.word	0x00000000
	.align		4
        /*000c*/ 	.word	0xfffffffe
	.align		4
        /*0010*/ 	.word	0x00000000
	.align		4
        /*0014*/ 	.word	0xfffffffd
	.align		4
        /*0018*/ 	.word	0x00000000
	.align		4
        /*001c*/ 	.word	0xfffffffc


//--------------------- .text._Z11gemm_kernelPKfS0_Pfiii --------------------------
	.section	.text._Z11gemm_kernelPKfS0_Pfiii,"ax",@progbits
	.align	128
        .global         _Z11gemm_kernelPKfS0_Pfiii
        .type           _Z11gemm_kernelPKfS0_Pfiii,@function
        .size           _Z11gemm_kernelPKfS0_Pfiii,(.L_x_3 - _Z11gemm_kernelPKfS0_Pfiii)
        .other          _Z11gemm_kernelPKfS0_Pfiii,@"STO_CUDA_ENTRY STV_DEFAULT"
_Z11gemm_kernelPKfS0_Pfiii:
.text._Z11gemm_kernelPKfS0_Pfiii:
[----:B------:R-:W-:Y:S01]  /*0000*/  LDC R1, c[0x0][0x37c] ;  /* 0x0000df00ff017b82 */ /* 0x000fe20000000800 */
[----:B------:R-:W0:Y:S01]  /*0010*/  S2R R12, SR_CTAID.Y ;  /* 0x00000000000c7919 */ /* 0x000e220000002600 */
[----:B------:R-:W1:Y:S01]  /*0020*/  LDCU UR10, c[0x0][0x3a0] ;  /* 0x00007400ff0a77ac */ /* 0x000e620008000800 */
[----:B------:R-:W-:Y:S01]  /*0030*/  HFMA2 R23, -RZ, RZ, 0, 0 ;  /* 0x00000000ff177431 */ /* 0x000fe200000001ff */
[----:B------:R-:W0:Y:S01]  /*0040*/  S2R R0, SR_TID.Y ;  /* 0x0000000000007919 */ /* 0x000e220000002200 */
[----:B------:R-:W2:Y:S01]  /*0050*/  LDCU.64 UR8, c[0x0][0x358] ;  /* 0x00006b00ff0877ac */ /* 0x000ea20008000a00 */
[----:B------:R-:W3:Y:S01]  /*0060*/  S2R R5, SR_CTAID.X ;  /* 0x0000000000057919 */ /* 0x000ee20000002500 */
[----:B------:R-:W3:Y:S01]  /*0070*/  S2R R21, SR_TID.X ;  /* 0x0000000000157919 */ /* 0x000ee20000002100 */
[----:B-1----:R-:W-:Y:S01]  /*0080*/  UISETP.GE.AND UP0, UPT, UR10, 0x1, UPT ;  /* 0x000000010a00788c */ /* 0x002fe2000bf06270 */
[----:B0-----:R-:W-:Y:S02]  /*0090*/  LEA R12, R12, R0, 0x4 ;  /* 0x000000000c0c7211 */ /* 0x001fe400078e20ff */
[----:B---3--:R-:W-:-:S06]  /*00a0*/  LEA R13, R5, R21, 0x4 ;  /* 0x00000015050d7211 */ /* 0x008fcc00078e20ff */
[----:B--2---:R-:W-:Y:S05]  /*00b0*/  BRA.U !UP0, `(.L_x_0) ;  /* 0x00000005083c7547 */ /* 0x004fea000b800000 */
[----:B------:R-:W0:Y:S01]  /*00c0*/  S2UR UR7, SR_CgaCtaId ;  /* 0x00000000000779c3 */ /* 0x000e220000008800 */
[----:B------:R-:W1:Y:S01]  /*00d0*/  LDCU UR11, c[0x0][0x39c] ;  /* 0x00007380ff0b77ac */ /* 0x000e620008000800 */
[----:B------:R-:W-:Y:S01]  /*00e0*/  MOV R23, RZ ;  /* 0x000000ff00177202 */ /* 0x000fe20000000f00 */
[----:B------:R-:W-:Y:S01]  /*00f0*/  IMAD R15, R12, UR10, R21 ;  /* 0x0000000a0c0f7c24 */ /* 0x000fe2000f8e0215 */
[----:B------:R-:W-:Y:S01]  /*0100*/  UMOV UR5, 0x400 ;  /* 0x0000040000057882 */ /* 0x000fe20000000000 */
[----:B------:R-:W-:-:S03]  /*0110*/  UIADD3 UR4, UPT, UPT, UR10, 0xf, URZ ;  /* 0x0000000f0a047890 */ /* 0x000fc6000fffe0ff */
[----:B------:R-:W2:Y:S01]  /*0120*/  LDC R16, c[0x0][0x39c] ;  /* 0x0000e700ff107b82 */ /* 0x000ea20000000800 */
[----:B------:R-:W-:Y:S02]  /*0130*/  UIADD3 UR6, UPT, UPT, UR5, 0x400, URZ ;  /* 0x0000040005067890 */ /* 0x000fe4000fffe0ff */
[----:B------:R-:W-:Y:S01]  /*0140*/  USHF.R.U32.HI UR4, URZ, 0x4, UR4 ;  /* 0x00000004ff047899 */ /* 0x000fe20008011604 */
[----:B------:R-:W3:Y:S04]  /*0150*/  LDCU UR13, c[0x0][0x3a0] ;  /* 0x00007400ff0d77ac */ /* 0x000ee80008000800 */
[----:B------:R-:W4:Y:S01]  /*0160*/  LDC.64 R2, c[0x0][0x380] ;  /* 0x0000e000ff027b82 */ /* 0x000f220000000a00 */
[----:B------:R-:W2:Y:S01]  /*0170*/  LDCU UR12, c[0x0][0x398] ;  /* 0x00007300ff0c77ac */ /* 0x000ea20008000800 */
[----:B-1----:R-:W-:Y:S01]  /*0180*/  IMAD R14, R0, UR11, R21 ;  /* 0x0000000b000e7c24 */ /* 0x002fe2000f8e0215 */
[----:B------:R-:W-:-:S02]  /*0190*/  UIADD3 UR4, UPT, UPT, -UR4, URZ, URZ ;  /* 0x000000ff04047290 */ /* 0x000fc4000fffe1ff */
[----:B0-----:R-:W-:Y:S02]  /*01a0*/  ULEA UR5, UR7, UR5, 0x18 ;  /* 0x0000000507057291 */ /* 0x001fe4000f8ec0ff */
[----:B------:R-:W-:Y:S01]  /*01b0*/  LEA R14, R5, R14, 0x4 ;  /* 0x0000000e050e7211 */ /* 0x000fe200078e20ff */
[----:B------:R-:W-:-:S03]  /*01c0*/  ULEA UR6, UR7, UR6, 0x18 ;  /* 0x0000000607067291 */ /* 0x000fc6000f8ec0ff */
[----:B------:R-:W-:-:S03]  /*01d0*/  LEA R18, R0, UR5, 0x6 ;  /* 0x0000000500127c11 */ /* 0x000fc6000f8e30ff */
[C---:B------:R-:W-:Y:S02]  /*01e0*/  LEA R19, R21.reuse, UR6, 0x2 ;  /* 0x0000000615137c11 */ /* 0x040fe4000f8e10ff */
[----:B------:R-:W-:Y:S02]  /*01f0*/  LEA R20, R21, R18, 0x2 ;  /* 0x0000001215147211 */ /* 0x000fe400078e10ff */
[----:B---3--:R-:W-:-:S07]  /*0200*/  LEA R17, R0, R19, 0x6 ;  /* 0x0000001300117211 */ /* 0x008fce00078e30ff */
.L_x_1:
[----:B------:R-:W-:Y:S01]  /*0210*/  ISETP.GE.AND P0, PT, R0, UR13, PT ;  /* 0x0000000d00007c0c */ /* 0x000fe2000bf06270 */
[----:B------:R-:W-:Y:S01]  /*0220*/  HFMA2 R22, -RZ, RZ, 0, 0 ;  /* 0x00000000ff167431 */ /* 0x000fe200000001ff */
[----:B------:R-:W-:Y:S01]  /*0230*/  ISETP.GE.AND P1, PT, R21, UR13, PT ;  /* 0x0000000d15007c0c */ /* 0x000fe2000bf26270 */
[----:B----4-:R-:W-:Y:S01]  /*0240*/  IMAD.WIDE R4, R15, 0x4, R2 ;  /* 0x000000040f047825 */ /* 0x010fe200078e0202 */
[----:B--2---:R-:W-:Y:S02]  /*0250*/  ISETP.GE.OR P0, PT, R13, R16, P0 ;  /* 0x000000100d00720c */ /* 0x004fe40000706670 */
[----:B------:R-:W-:Y:S02]  /*0260*/  ISETP.GE.OR P1, PT, R12, UR12, P1 ;  /* 0x0000000c0c007c0c */ /* 0x000fe40008f26670 */
[----:B------:R-:W-:-:S09]  /*0270*/  MOV R27, RZ ;  /* 0x000000ff001b7202 */ /* 0x000fd20000000f00 */
[----:B------:R-:W0:Y:S02]  /*0280*/  @!P0 LDC.64 R6, c[0x0][0x388] ;  /* 0x0000e200ff068b82 */ /* 0x000e240000000a00 */
[----:B------:R-:W2:Y:S01]  /*0290*/  @!P1 LDG.E.CONSTANT R27, desc[UR8][R4.64] ;  /* 0x00000008041b9981 */ /* 0x000ea2000c1e9900 */
[----:B0-----:R-:W-:-:S05]  /*02a0*/  @!P0 IMAD.WIDE R6, R14, 0x4, R6 ;  /* 0x000000040e068825 */ /* 0x001fca00078e0206 */
[----:B------:R-:W3:Y:S01]  /*02b0*/  @!P0 LDG.E.CONSTANT R22, desc[UR8][R6.64] ;  /* 0x0000000806168981 */ /* 0x000ee2000c1e9900 */
[----:B------:R-:W-:-:S04]  /*02c0*/  UIADD3 UR4, UPT, UPT, UR4, 0x1, URZ ;  /* 0x0000000104047890 */ /* 0x000fc8000fffe0ff */
[----:B------:R-:W-:Y:S01]  /*02d0*/  UISETP.NE.AND UP0, UPT, UR4, URZ, UPT ;  /* 0x000000ff0400728c */ /* 0x000fe2000bf05270 */
[----:B------:R-:W-:Y:S02]  /*02e0*/  IADD3 R0, PT, PT, R0, 0x10, RZ ;  /* 0x0000001000007810 */ /* 0x000fe40007ffe0ff */
[----:B------:R-:W-:Y:S02]  /*02f0*/  IADD3 R15, PT, PT, R15, 0x10, RZ ;  /* 0x000000100f0f7810 */ /* 0x000fe40007ffe0ff */
[----:B------:R-:W-:Y:S02]  /*0300*/  IADD3 R21, PT, PT, R21, 0x10, RZ ;  /* 0x0000001015157810 */ /* 0x000fe40007ffe0ff */
[----:B------:R-:W-:Y:S01]  /*0310*/  LEA R14, R16, R14, 0x4 ;  /* 0x0000000e100e7211 */ /* 0x000fe200078e20ff */
[----:B--2---:R-:W-:Y:S04]  /*0320*/  STS [R20], R27 ;  /* 0x0000001b14007388 */ /* 0x004fe80000000800 */
[----:B---3--:R-:W-:Y:S01]  /*0330*/  STS [R17], R22 ;  /* 0x0000001611007388 */ /* 0x008fe20000000800 */
[----:B------:R-:W-:Y:S06]  /*0340*/  BAR.SYNC.DEFER_BLOCKING 0x0 ;  /* 0x0000000000007b1d */ /* 0x000fec0000010000 */
[----:B------:R-:W-:Y:S04]  /*0350*/  LDS R26, [R19] ;  /* 0x00000000131a7984 */ /* 0x000fe80000000800 */
[----:B------:R-:W0:Y:S04]  /*0360*/  LDS.128 R8, [R18] ;  /* 0x0000000012087984 */ /* 0x000e280000000c00 */
[----:B------:R-:W1:Y:S04]  /*0370*/  LDS R29, [R19+0x40] ;  /* 0x00004000131d7984 */ /* 0x000e680000000800 */
[----:B------:R-:W2:Y:S04]  /*0380*/  LDS R25, [R19+0x80] ;  /* 0x0000800013197984 */ /* 0x000ea80000000800 */
[----:B------:R-:W3:Y:S04]  /*0390*/  LDS R24, [R19+0xc0] ;  /* 0x0000c00013187984 */ /* 0x000ee80000000800 */
[----:B------:R-:W-:Y:S04]  /*03a0*/  LDS.128 R4, [R18+0x10] ;  /* 0x0000100012047984 */ /* 0x000fe80000000c00 */
[----:B------:R-:W-:Y:S04]  /*03b0*/  LDS R22, [R19+0x140] ;  /* 0x0001400013167984 */ /* 0x000fe80000000800 */
[----:B------:R-:W-:Y:S01]  /*03c0*/  LDS R27, [R19+0x200] ;  /* 0x00020000131b7984 */ /* 0x000fe20000000800 */
[----:B0-----:R-:W-:-:S03]  /*03d0*/  FFMA R8, R8, R26, R23 ;  /* 0x0000001a08087223 */ /* 0x001fc60000000017 */
[----:B------:R-:W0:Y:S01]  /*03e0*/  LDS R23, [R19+0x100] ;  /* 0x0001000013177984 */ /* 0x000e220000000800 */
[----:B-1----:R-:W-:-:S03]  /*03f0*/  FFMA R8, R29, R9, R8 ;  /* 0x000000091d087223 */ /* 0x002fc60000000008 */
[----:B------:R-:W-:Y:S01]  /*0400*/  LDS R26, [R19+0x1c0] ;  /* 0x0001c000131a7984 */ /* 0x000fe20000000800 */
[----:B--2---:R-:W-:-:S03]  /*0410*/  FFMA R9, R25, R10, R8 ;  /* 0x0000000a19097223 */ /* 0x004fc60000000008 */
[----:B------:R-:W1:Y:S01]  /*0420*/  LDS R25, [R19+0x180] ;  /* 0x0001800013197984 */ /* 0x000e620000000800 */
[----:B---3--:R-:W-:-:S03]  /*0430*/  FFMA R9, R24, R11, R9 ;  /* 0x0000000b18097223 */ /* 0x008fc60000000009 */
[----:B------:R-:W-:Y:S01]  /*0440*/  LDS R24, [R19+0x240] ;  /* 0x0002400013187984 */ /* 0x000fe20000000800 */
[----:B0-----:R-:W-:-:S03]  /*0450*/  FFMA R23, R4, R23, R9 ;  /* 0x0000001704177223 */ /* 0x001fc60000000009 */
[----:B------:R-:W0:Y:S01]  /*0460*/  LDS.128 R8, [R18+0x20] ;  /* 0x0000200012087984 */ /* 0x000e220000000c00 */
[----:B------:R-:W-:-:S03]  /*0470*/  FFMA R22, R22, R5, R23 ;  /* 0x0000000516167223 */ /* 0x000fc60000000017 */
[----:B------:R-:W2:Y:S01]  /*0480*/  LDS R23, [R19+0x280] ;  /* 0x0002800013177984 */ /* 0x000ea20000000800 */
[----:B-1----:R-:W-:-:S03]  /*0490*/  FFMA R25, R25, R6, R22 ;  /* 0x0000000619197223 */ /* 0x002fc60000000016 */
[----:B------:R-:W1:Y:S01]  /*04a0*/  LDS R22, [R19+0x2c0] ;  /* 0x0002c00013167984 */ /* 0x000e620000000800 */
[----:B------:R-:W-:-:S03]  /*04b0*/  FFMA R7, R26, R7, R25 ;  /* 0x000000071a077223 */ /* 0x000fc60000000019 */
[----:B------:R-:W-:Y:S01]  /*04c0*/  LDS R25, [R19+0x300] ;  /* 0x0003000013197984 */ /* 0x000fe20000000800 */
[----:B0-----:R-:W-:-:S03]  /*04d0*/  FFMA R27, R8, R27, R7 ;  /* 0x0000001b081b7223 */ /* 0x001fc60000000007 */
[----:B------:R-:W0:Y:S01]  /*04e0*/  LDS.128 R4, [R18+0x30] ;  /* 0x0000300012047984 */ /* 0x000e220000000c00 */
[----:B------:R-:W-:-:S03]  /*04f0*/  FFMA R24, R24, R9, R27 ;  /* 0x0000000918187223 */ /* 0x000fc6000000001b */
[----:B------:R-:W3:Y:S04]  /*0500*/  LDS R27, [R19+0x340] ;  /* 0x00034000131b7984 */ /* 0x000ee80000000800 */
[----:B------:R-:W4:Y:S04]  /*0510*/  LDS R9, [R19+0x380] ;  /* 0x0003800013097984 */ /* 0x000f280000000800 */
[----:B------:R-:W5:Y:S01]  /*0520*/  LDS R8, [R19+0x3c0] ;  /* 0x0003c00013087984 */ /* 0x000f620000000800 */
[----:B--2---:R-:W-:-:S04]  /*0530*/  FFMA R23, R23, R10, R24 ;  /* 0x0000000a17177223 */ /* 0x004fc80000000018 */
[----:B-1----:R-:W-:-:S04]  /*0540*/  FFMA R11, R22, R11, R23 ;  /* 0x0000000b160b7223 */ /* 0x002fc80000000017 */
[----:B0-----:R-:W-:-:S04]  /*0550*/  FFMA R4, R4, R25, R11 ;  /* 0x0000001904047223 */ /* 0x001fc8000000000b */
[----:B---3--:R-:W-:-:S04]  /*0560*/  FFMA R4, R27, R5, R4 ;  /* 0x000000051b047223 */ /* 0x008fc80000000004 */
[----:B----4-:R-:W-:-:S04]  /*0570*/  FFMA R9, R9, R6, R4 ;  /* 0x0000000609097223 */ /* 0x010fc80000000004 */
[----:B-----5:R-:W-:Y:S01]  /*0580*/  FFMA R23, R8, R7, R9 ;  /* 0x0000000708177223 */ /* 0x020fe20000000009 */
[----:B------:R-:W-:Y:S06]  /*0590*/  BAR.SYNC.DEFER_BLOCKING 0x0 ;  /* 0x0000000000007b1d */ /* 0x000fec0000010000 */
[----:B------:R-:W-:Y:S05]  /*05a0*/  BRA.U UP0, `(.L_x_1) ;  /* 0xfffffffd00187547 */ /* 0x000fea000b83ffff */
.L_x_0:
[----:B------:R-:W0:Y:S02]  /*05b0*/  LDCU.64 UR4, c[0x0][0x398] ;  /* 0x00007300ff0477ac */ /* 0x000e240008000a00 */
[----:B0-----:R-:W-:-:S04]  /*05c0*/  ISETP.GE.AND P0, PT, R13, UR5, PT ;  /* 0x000000050d007c0c */ /* 0x001fc8000bf06270 */
[----:B------:R-:W-:-:S13]  /*05d0*/  ISETP.GE.OR P0, PT, R12, UR4, P0 ;  /* 0x000000040c007c0c */ /* 0x000fda0008706670 */
[----:B------:R-:W-:Y:S05]  /*05e0*/  @P0 EXIT ;  /* 0x000000000000094d */ /* 0x000fea0003800000 */
[----:B------:R-:W0:Y:S01]  /*05f0*/  LDC.64 R2, c[0x0][0x390] ;  /* 0x0000e400ff027b82 */ /* 0x000e220000000a00 */
[----:B------:R-:W-:-:S04]  /*0600*/  IMAD R13, R12, UR5, R13 ;  /* 0x000000050c0d7c24 */ /* 0x000fc8000f8e020d */
[----:B0-----:R-:W-:-:S05]  /*0610*/  IMAD.WIDE R2, R13, 0x4, R2 ;  /* 0x000000040d027825 */ /* 0x001fca00078e0202 */
[----:B------:R-:W-:Y:S01]  /*0620*/  STG.E desc[UR8][R2.64], R23 ;  /* 0x0000001702007986 */ /* 0x000fe2000c101908 */
[----:B------:R-:W-:Y:S05]  /*0630*/  EXIT ;  /* 0x000000000000794d */ /* 0x000fea0003800000 */
.L_x_2:
[----:B------:R-:W-:-:S00]  /*0640*/  BRA `(.L_x_2) ;  /* 0xfffffffc00fc7947 */ /* 0x000fc0000383ffff */
[----:B------:R-:W-:-:S00]  /*0650*/  NOP ;  /* 0x0000000000007918 */ /* 0x000fc00000000000 */
        /* <DEDUP_REMOVED lines=10> */
.L_x_3:


//--------------------- .nv.shared._Z11gemm_kernelPKfS0_Pfiii --------------------------
	.section	.nv.shared._Z11gemm_kernelPKfS0_Pfiii,"aw",@nobits
	.sectionflags	@""
	.align	4
.nv.shared._Z11gemm_kernelPKfS0_Pfiii:
	.zero		3072


//--------------------- .nv.shared.reserved.0     --------------------------
	.section	.nv.shared.reserved.0,"aw",@nobits
	.weak		__nv_reservedSMEM_offset_0_alias
	.size		__nv_reservedSMEM_offset_0_alias, 0, 64
	.other		__nv_reservedSMEM_offset_0_alias,@"STO_CUDA_RESERVED_SHARED STV_DEFAULT"
__nv_reservedSMEM_offset_0_alias:
	.zero		0
	.zero		64


//--------------------- .nv.constant0._Z11gemm_kernelPKfS0_Pfiii --------------------------
	.section	.nv.constant0._Z11gemm_kernelPKfS0_Pfiii,"a",@progbits
	.sectionflags	@""
	.align	4
.nv.constant0._Z11gemm_kernelPKfS0_Pfiii:
	.zero		932


//--------------------- SYMBOLS --------------------------

	.type		.nv.reservedSmem.offset0,@object
	.size		.nv.reservedSmem.offset0,0x4
	.type		.nv.reservedSmem.cap,@object
	.size		.nv.reservedSmem.cap,0x4
